	.headerflags	@"EF_CUDA_TEXMODE_UNIFIED EF_CUDA_64BIT_ADDRESS EF_CUDA_ACCELERATORS EF_CUDA_SM90 EF_CUDA_VIRTUAL_SM(EF_CUDA_SM90)"
	.elftype	@"ET_EXEC"


//--------------------- .nv.info                  --------------------------
	.section	.nv.info,"",@"SHT_CUDA_INFO"
	.align	4


	//----- nvinfo : EIATTR_REGCOUNT
	.align		4
        /*0000*/ 	.byte	0x04, 0x2f
        /*0002*/ 	.short	(.L_1 - .L_0)
	.align		4
.L_0:
        /*0004*/ 	.word	index@(triton_poi_fused__softmax_2)
        /*0008*/ 	.word	0x00000010


	//----- nvinfo : EIATTR_MIN_STACK_SIZE
	.align		4
.L_1:
        /*000c*/ 	.byte	0x04, 0x12
        /*000e*/ 	.short	(.L_3 - .L_2)
	.align		4
.L_2:
        /*0010*/ 	.word	index@(triton_poi_fused__softmax_2)
        /*0014*/ 	.word	0x00000000


	//----- nvinfo : EIATTR_FRAME_SIZE
	.align		4
.L_3:
        /*0018*/ 	.byte	0x04, 0x11
        /*001a*/ 	.short	(.L_5 - .L_4)
	.align		4
.L_4:
        /*001c*/ 	.word	index@(triton_poi_fused__softmax_2)
        /*0020*/ 	.word	0x00000000


	//----- nvinfo : EIATTR_MIN_STACK_SIZE
	.align		4
.L_5:
        /*0024*/ 	.byte	0x04, 0x12
        /*0026*/ 	.short	(.L_7 - .L_6)
	.align		4
.L_6:
        /*0028*/ 	.word	index@(triton_poi_fused__softmax_2)
        /*002c*/ 	.word	0x00000000
.L_7:


//--------------------- .nv.info.triton_poi_fused__softmax_2 --------------------------
	.section	.nv.info.triton_poi_fused__softmax_2,"",@"SHT_CUDA_INFO"
	.sectionflags	@""
	.align	4


	//----- nvinfo : EIATTR_CUDA_API_VERSION
	.align		4
        /*0000*/ 	.byte	0x04, 0x37
        /*0002*/ 	.short	(.L_9 - .L_8)
.L_8:
        /*0004*/ 	.word	0x0000007c


	//----- nvinfo : EIATTR_KPARAM_INFO
	.align		4
.L_9:
        /*0008*/ 	.byte	0x04, 0x17
        /*000a*/ 	.short	(.L_11 - .L_10)
.L_10:
        /*000c*/ 	.word	0x00000000
        /*0010*/ 	.short	0x0002
        /*0012*/ 	.short	0x0010
        /*0014*/ 	.byte	0x00, 0xf0, 0x11, 0x00


	//----- nvinfo : EIATTR_KPARAM_INFO
	.align		4
.L_11:
        /*0018*/ 	.byte	0x04, 0x17
        /*001a*/ 	.short	(.L_13 - .L_12)
.L_12:
        /*001c*/ 	.word	0x00000000
        /*0020*/ 	.short	0x0001
        /*0022*/ 	.short	0x0008
        /*0024*/ 	.byte	0x00, 0xf4, 0x21, 0x00


	//----- nvinfo : EIATTR_KPARAM_INFO
	.align		4
.L_13:
        /*0028*/ 	.byte	0x04, 0x17
        /*002a*/ 	.short	(.L_15 - .L_14)
.L_14:
        /*002c*/ 	.word	0x00000000
        /*0030*/ 	.short	0x0000
        /*0032*/ 	.short	0x0000
        /*0034*/ 	.byte	0x00, 0xf4, 0x21, 0x00


	//----- nvinfo : EIATTR_SPARSE_MMA_MASK
	.align		4
.L_15:
        /*0038*/ 	.byte	0x03, 0x50
        /*003a*/ 	.short	0x0000


	//----- nvinfo : EIATTR_MAXREG_COUNT
	.align		4
        /*003c*/ 	.byte	0x03, 0x1b
        /*003e*/ 	.short	0x00ff


	//----- nvinfo : EIATTR_EXIT_INSTR_OFFSETS
	.align		4
        /*0040*/ 	.byte	0x04, 0x1c
        /*0042*/ 	.short	(.L_17 - .L_16)


	//   ....[0]....
.L_16:
        /*0044*/ 	.word	0x000003a0


	//   ....[1]....
        /*0048*/ 	.word	0x000003c0


	//----- nvinfo : EIATTR_REQNTID
	.align		4
.L_17:
        /*004c*/ 	.byte	0x04, 0x10
        /*004e*/ 	.short	(.L_19 - .L_18)
.L_18:
        /*0050*/ 	.word	0x00000080
        /*0054*/ 	.word	0x00000001
        /*0058*/ 	.word	0x00000001


	//----- nvinfo : EIATTR_CBANK_PARAM_SIZE
	.align		4
.L_19:
        /*005c*/ 	.byte	0x03, 0x19
        /*005e*/ 	.short	0x0014


	//----- nvinfo : EIATTR_PARAM_CBANK
	.align		4
        /*0060*/ 	.byte	0x04, 0x0a
        /*0062*/ 	.short	(.L_21 - .L_20)
	.align		4
.L_20:
        /*0064*/ 	.word	index@(.nv.constant0.triton_poi_fused__softmax_2)
        /*0068*/ 	.short	0x0210
        /*006a*/ 	.short	0x0014


	//----- nvinfo : EIATTR_SW_WAR
	.align		4
.L_21:
        /*006c*/ 	.byte	0x04, 0x36
        /*006e*/ 	.short	(.L_23 - .L_22)
.L_22:
        /*0070*/ 	.word	0x00000008
.L_23:


//--------------------- .nv.callgraph             --------------------------
	.section	.nv.callgraph,"",@"SHT_CUDA_CALLGRAPH"
	.align	4
	.sectionentsize	8
	.align		4
        /*0000*/ 	.word	0x00000000
	.align		4
        /*0004*/ 	.word	0xffffffff
	.align		4
        /*0008*/ 	.word	0x00000000
	.align		4
        /*000c*/ 	.word	0xfffffffe
	.align		4
        /*0010*/ 	.word	0x00000000
	.align		4
        /*0014*/ 	.word	0xfffffffd
	.align		4
        /*0018*/ 	.word	0x00000000
	.align		4
        /*001c*/ 	.word	0xfffffffc


//--------------------- .text.triton_poi_fused__softmax_2 --------------------------
	.section	.text.triton_poi_fused__softmax_2,"ax",@progbits
	.align	128
        .global         triton_poi_fused__softmax_2
        .type           triton_poi_fused__softmax_2,@function
        .size           triton_poi_fused__softmax_2,(.L_x_1 - triton_poi_fused__softmax_2)
        .other          triton_poi_fused__softmax_2,@"STO_CUDA_ENTRY STV_DEFAULT"
triton_poi_fused__softmax_2:
.text.triton_poi_fused__softmax_2:
[----:B------:R-:W0:Y:S02]  /*0000*/  LDC R1, c[0x0][0x28] ;  /* 0x00000a00ff017b82 */ /* 0x000e240000000800 */
[----:B------:R-:W1:Y:S01]  /*0010*/  S2R R5, SR_TID.X ;  /* 0x0000000000057919 */ /* 0x000e620000002100 */
[----:B------:R-:W2:Y:S01]  /*0020*/  LDC.64 R2, c[0x0][0x210] ;  /* 0x00008400ff027b82 */ /* 0x000ea20000000a00 */
[----:B------:R-:W-:Y:S01]  /*0030*/  MOV R11, RZ ;  /* 0x000000ff000b7202 */ /* 0x000fe20000000f00 */
[----:B------:R-:W-:Y:S01]  /*0040*/  ULDC.64 UR4, c[0x0][0x208] ;  /* 0x0000820000047ab9 */ /* 0x000fe20000000a00 */
[----:B------:R-:W3:Y:S01]  /*0050*/  S2R R0, SR_CTAID.X ;  /* 0x0000000000007919 */ /* 0x000ee20000002500 */
[----:B-1----:R-:W-:Y:S02]  /*0060*/  LOP3.LUT R5, R5, 0x7f, RZ, 0xc0, !PT ;  /* 0x0000007f05057812 */ /* 0x002fe400078ec0ff */
[----:B---3--:R-:W-:Y:S02]  /*0070*/  SHF.R.S32.HI R4, RZ, 0x18, R0 ;  /* 0x00000018ff047819 */ /* 0x008fe40000011400 */
[----:B------:R-:W-:Y:S02]  /*0080*/  LEA R5, R0, R5, 0x7 ;  /* 0x0000000500057211 */ /* 0x000fe400078e38ff */
[----:B------:R-:W-:-:S02]  /*0090*/  SGXT R0, R4, 0x1 ;  /* 0x000000010400781a */ /* 0x000fc40000000200 */
[----:B------:R-:W-:Y:S02]  /*00a0*/  ISETP.GE.AND P0, PT, R5, 0x200, PT ;  /* 0x000002000500780c */ /* 0x000fe40003f06270 */
[CC--:B------:R-:W-:Y:S02]  /*00b0*/  LEA.HI R4, R0.reuse, R5.reuse, RZ, 0x6 ;  /* 0x0000000500047211 */ /* 0x0c0fe400078f30ff */
[----:B------:R-:W-:Y:S02]  /*00c0*/  LEA.HI R0, R0, R5, RZ, 0x7 ;  /* 0x0000000500007211 */ /* 0x000fe400078f38ff */
[----:B------:R-:W-:Y:S02]  /*00d0*/  LOP3.LUT R4, R4, 0xffffffc0, RZ, 0xc0, !PT ;  /* 0xffffffc004047812 */ /* 0x000fe400078ec0ff */
[----:B------:R-:W-:-:S04]  /*00e0*/  LOP3.LUT R0, R0, 0xffffff80, RZ, 0xc0, !PT ;  /* 0xffffff8000007812 */ /* 0x000fc800078ec0ff */
[----:B------:R-:W-:Y:S01]  /*00f0*/  IADD3 R7, R0, R5, -R4 ;  /* 0x0000000500077210 */ /* 0x000fe20007ffe804 */
[----:B------:R-:W-:-:S03]  /*0100*/  HFMA2.MMA R4, -RZ, RZ, 0, 0 ;  /* 0x00000000ff047435 */ /* 0x000fc600000001ff */
[----:B------:R-:W-:Y:S01]  /*0110*/  IADD3 R9, R7, 0x40, RZ ;  /* 0x0000004007097810 */ /* 0x000fe20007ffe0ff */
[----:B--2---:R-:W-:-:S04]  /*0120*/  IMAD.WIDE R6, R7, 0x4, R2 ;  /* 0x0000000407067825 */ /* 0x004fc800078e0202 */
[--C-:B------:R-:W-:Y:S02]  /*0130*/  IMAD.WIDE R8, R9, 0x4, R2.reuse ;  /* 0x0000000409087825 */ /* 0x100fe400078e0202 */
[----:B------:R-:W2:Y:S04]  /*0140*/  @!P0 LDG.E.EL R4, desc[UR4][R6.64] ;  /* 0x0000000406048981 */ /* 0x000ea8000c2e1900 */
[----:B------:R-:W3:Y:S01]  /*0150*/  @!P0 LDG.E.EL R11, desc[UR4][R8.64] ;  /* 0x00000004080b8981 */ /* 0x000ee2000c2e1900 */
[----:B------:R-:W-:Y:S01]  /*0160*/  HFMA2.MMA R0, -RZ, RZ, 0, 0 ;  /* 0x00000000ff007435 */ /* 0x000fe200000001ff */
[----:B------:R-:W-:-:S09]  /*0170*/  IMAD.WIDE R2, R5, 0x4, R2 ;  /* 0x0000000405027825 */ /* 0x000fd200078e0202 */
[----:B------:R-:W4:Y:S01]  /*0180*/  @!P0 LDG.E R0, desc[UR4][R2.64] ;  /* 0x0000000402008981 */ /* 0x000f22000c1e1900 */
[C---:B--2---:R-:W-:Y:S02]  /*0190*/  FSETP.NAN.AND P2, PT, R4.reuse, R4, PT ;  /* 0x000000040400720b */ /* 0x044fe40003f48000 */
[----:B---3--:R-:W-:-:S04]  /*01a0*/  FSETP.GT.AND P1, PT, R4, R11, PT ;  /* 0x0000000b0400720b */ /* 0x008fc80003f24000 */
[----:B------:R-:W-:-:S04]  /*01b0*/  FSEL R13, R4, R11, P1 ;  /* 0x0000000b040d7208 */ /* 0x000fc80000800000 */
[----:B------:R-:W-:-:S05]  /*01c0*/  FSEL R13, R4, R13, P2 ;  /* 0x0000000d040d7208 */ /* 0x000fca0001000000 */
[C---:B------:R-:W-:Y:S01]  /*01d0*/  FADD R11, -R13.reuse, R11 ;  /* 0x0000000b0d0b7221 */ /* 0x040fe20000000100 */
[C---:B------:R-:W-:Y:S01]  /*01e0*/  FADD R4, -R13.reuse, R4 ;  /* 0x000000040d047221 */ /* 0x040fe20000000100 */
[----:B----4-:R-:W-:Y:S02]  /*01f0*/  FADD R0, -R13, R0 ;  /* 0x000000000d007221 */ /* 0x010fe40000000100 */
[----:B------:R-:W-:Y:S01]  /*0200*/  FMUL R11, R11, 1.4426950216293334961 ;  /* 0x3fb8aa3b0b0b7820 */ /* 0x000fe20000400000 */
[----:B------:R-:W-:Y:S01]  /*0210*/  FMUL R6, R4, 1.4426950216293334961 ;  /* 0x3fb8aa3b04067820 */ /* 0x000fe20000400000 */
[----:B------:R-:W-:-:S03]  /*0220*/  FMUL R0, R0, 1.4426950216293334961 ;  /* 0x3fb8aa3b00007820 */ /* 0x000fc60000400000 */
[----:B------:R-:W-:Y:S02]  /*0230*/  FSETP.GEU.AND P2, PT, R11, -126, PT ;  /* 0xc2fc00000b00780b */ /* 0x000fe40003f4e000 */
[----:B------:R-:W-:-:S11]  /*0240*/  FSETP.GEU.AND P1, PT, R6, -126, PT ;  /* 0xc2fc00000600780b */ /* 0x000fd60003f2e000 */
[----:B------:R-:W-:Y:S02]  /*0250*/  @!P2 FMUL R11, R11, 0.5 ;  /* 0x3f0000000b0ba820 */ /* 0x000fe40000400000 */
[----:B------:R-:W-:Y:S02]  /*0260*/  @!P1 FMUL R6, R6, 0.5 ;  /* 0x3f00000006069820 */ /* 0x000fe40000400000 */
[----:B------:R-:W1:Y:S08]  /*0270*/  MUFU.EX2 R3, R11 ;  /* 0x0000000b00037308 */ /* 0x000e700000000800 */
[----:B------:R-:W2:Y:S01]  /*0280*/  MUFU.EX2 R2, R6 ;  /* 0x0000000600027308 */ /* 0x000ea20000000800 */
[----:B-1----:R-:W-:Y:S01]  /*0290*/  @!P2 FMUL R3, R3, R3 ;  /* 0x000000030303a220 */ /* 0x002fe20000400000 */
[----:B------:R-:W-:Y:S01]  /*02a0*/  FSETP.GEU.AND P2, PT, R0, -126, PT ;  /* 0xc2fc00000000780b */ /* 0x000fe20003f4e000 */
[----:B--2---:R-:W-:-:S04]  /*02b0*/  @!P1 FMUL R2, R2, R2 ;  /* 0x0000000202029220 */ /* 0x004fc80000400000 */
[----:B------:R-:W-:-:S08]  /*02c0*/  FADD R7, R2, R3 ;  /* 0x0000000302077221 */ /* 0x000fd00000000000 */
[----:B------:R-:W-:Y:S01]  /*02d0*/  @!P2 FMUL R0, R0, 0.5 ;  /* 0x3f0000000000a820 */ /* 0x000fe20000400000 */
[----:B------:R-:W1:Y:S01]  /*02e0*/  LDC.64 R2, c[0x0][0x218] ;  /* 0x00008600ff027b82 */ /* 0x000e620000000a00 */
[C---:B------:R-:W-:Y:S02]  /*02f0*/  FSETP.GT.AND P1, PT, R7.reuse, 8.50705917302346158658e+37, PT ;  /* 0x7e8000000700780b */ /* 0x040fe40003f24000 */
[----:B------:R-:W2:Y:S01]  /*0300*/  MUFU.EX2 R4, R0 ;  /* 0x0000000000047308 */ /* 0x000ea20000000800 */
[----:B------:R-:W-:-:S10]  /*0310*/  FSETP.GEU.AND P3, PT, R7, 1.175494350822287508e-38, PT ;  /* 0x008000000700780b */ /* 0x000fd40003f6e000 */
[----:B------:R-:W-:Y:S01]  /*0320*/  @P1 FMUL R7, R7, 0.25 ;  /* 0x3e80000007071820 */ /* 0x000fe20000400000 */
[----:B--2---:R-:W-:-:S03]  /*0330*/  @!P2 FMUL R4, R4, R4 ;  /* 0x000000040404a220 */ /* 0x004fc60000400000 */
[----:B------:R-:W-:Y:S01]  /*0340*/  @!P3 FMUL R7, R7, 16777216 ;  /* 0x4b8000000707b820 */ /* 0x000fe20000400000 */
[----:B------:R-:W-:Y:S01]  /*0350*/  @P1 FMUL R4, R4, 0.25 ;  /* 0x3e80000004041820 */ /* 0x000fe20000400000 */
[----:B-1----:R-:W-:-:S04]  /*0360*/  IMAD.WIDE R2, R5, 0x4, R2 ;  /* 0x0000000405027825 */ /* 0x002fc800078e0202 */
[----:B------:R-:W1:Y:S01]  /*0370*/  MUFU.RCP R7, R7 ;  /* 0x0000000700077308 */ /* 0x000e620000001000 */
[----:B------:R-:W-:-:S04]  /*0380*/  @!P3 FMUL R4, R4, 16777216 ;  /* 0x4b8000000404b820 */ /* 0x000fc80000400000 */
[----:B-1----:R-:W-:Y:S01]  /*0390*/  FMUL R5, R7, R4 ;  /* 0x0000000407057220 */ /* 0x002fe20000400000 */
[----:B------:R-:W-:Y:S06]  /*03a0*/  @P0 EXIT ;  /* 0x000000000000094d */ /* 0x000fec0003800000 */
[----:B------:R-:W-:Y:S01]  /*03b0*/  STG.E desc[UR4][R2.64], R5 ;  /* 0x0000000502007986 */ /* 0x000fe2000c101904 */
[----:B------:R-:W-:Y:S05]  /*03c0*/  EXIT ;  /* 0x000000000000794d */ /* 0x000fea0003800000 */
.L_x_0:
[----:B------:R-:W-:-:S00]  /*03d0*/  BRA `(.L_x_0) ;  /* 0xfffffffc00fc7947 */ /* 0x000fc0000383ffff */
[----:B------:R-:W-:-:S00]  /*03e0*/  NOP ;  /* 0x0000000000007918 */ /* 0x000fc00000000000 */
        /* <DEDUP_REMOVED lines=9> */
.L_x_1:


//--------------------- .nv.constant0.triton_poi_fused__softmax_2 --------------------------
	.section	.nv.constant0.triton_poi_fused__softmax_2,"a",@progbits
	.sectionflags	@""
	.align	4
.nv.constant0.triton_poi_fused__softmax_2:
	.zero		548
